//
// Generated by NVIDIA NVVM Compiler
//
// Compiler Build ID: CL-36424714
// Cuda compilation tools, release 13.0, V13.0.88
// Based on NVVM 20.0.0
//

.version 9.0
.target sm_100
.address_size 64

	// .globl	_Z17count_edge_pixelsPKhS0_Pjiid

.visible .entry _Z17count_edge_pixelsPKhS0_Pjiid(
	.param .u64 .ptr .align 1 _Z17count_edge_pixelsPKhS0_Pjiid_param_0,
	.param .u64 .ptr .align 1 _Z17count_edge_pixelsPKhS0_Pjiid_param_1,
	.param .u64 .ptr .align 1 _Z17count_edge_pixelsPKhS0_Pjiid_param_2,
	.param .u32 _Z17count_edge_pixelsPKhS0_Pjiid_param_3,
	.param .u32 _Z17count_edge_pixelsPKhS0_Pjiid_param_4,
	.param .f64 _Z17count_edge_pixelsPKhS0_Pjiid_param_5
)
{
	.reg .pred 	%p<3>;
	.reg .b32 	%r<12>;
	.reg .b64 	%rd<10>;
	.reg .b64 	%fd<3>;

	ld.param.u64 	%rd1, [_Z17count_edge_pixelsPKhS0_Pjiid_param_0];
	ld.param.u64 	%rd2, [_Z17count_edge_pixelsPKhS0_Pjiid_param_1];
	ld.param.u64 	%rd3, [_Z17count_edge_pixelsPKhS0_Pjiid_param_2];
	ld.param.u32 	%r2, [_Z17count_edge_pixelsPKhS0_Pjiid_param_3];
	ld.param.u32 	%r3, [_Z17count_edge_pixelsPKhS0_Pjiid_param_4];
	ld.param.f64 	%fd1, [_Z17count_edge_pixelsPKhS0_Pjiid_param_5];
	mov.u32 	%r4, %ctaid.x;
	mov.u32 	%r5, %ntid.x;
	mov.u32 	%r6, %tid.x;
	mad.lo.s32 	%r1, %r4, %r5, %r6;
	mul.lo.s32 	%r7, %r3, %r2;
	setp.ge.s32 	%p1, %r1, %r7;
	@%p1 bra 	$L__BB0_3;
	cvta.to.global.u64 	%rd4, %rd1;
	cvta.to.global.u64 	%rd5, %rd2;
	cvt.s64.s32 	%rd6, %r1;
	add.s64 	%rd7, %rd4, %rd6;
	ld.global.u8 	%r8, [%rd7];
	add.s64 	%rd8, %rd5, %rd6;
	ld.global.u8 	%r9, [%rd8];
	add.s32 	%r10, %r9, %r8;
	cvt.rn.f64.u32 	%fd2, %r10;
	setp.geu.f64 	%p2, %fd1, %fd2;
	@%p2 bra 	$L__BB0_3;
	cvta.to.global.u64 	%rd9, %rd3;
	atom.global.add.u32 	%r11, [%rd9], 1;
$L__BB0_3:
	ret;

}


// ===== COMPILED SASS (sm_100) =====

	.target	sm_100

	.elftype	@"ET_EXEC"


//--------------------- .note.nv.tkinfo           --------------------------
	.section	.note.nv.tkinfo,"",@"SHT_NOTE"
	.sectionflags	@"SHF_NOTE_NV_TKINFO"
	.tkinfo
        /*0018*/ 	.word	0x00000002
        /*0030*/ 	.string	""
        /*0030*/ 	.string	"ptxas"
        /*0030*/ 	.string	"Cuda compilation tools, release 13.0, V13.0.88"
        /*0030*/ 	.string	"Build cuda_13.0.r13.0/compiler.36424714_0"
        /*0030*/ 	.string	"-arch sm_100 -m 64 "



//--------------------- .note.nv.cuinfo           --------------------------
	.section	.note.nv.cuinfo,"",@"SHT_NOTE"
	.sectionflags	@"SHF_NOTE_NV_CUINFO"
        /*0018*/ 	.short	0x0002
        /*001a*/ 	.short	0x0064
        /*001c*/ 	.short	0x0082
	.zero		2


//--------------------- .nv.info                  --------------------------
	.section	.nv.info,"",@"SHT_CUDA_INFO"
	.align	4


	//----- nvinfo : EIATTR_REGCOUNT
	.align		4
        /*0000*/ 	.byte	0x04, 0x2f
        /*0002*/ 	.short	(.L_1 - .L_0)
	.align		4
.L_0:
        /*0004*/ 	.word	index@(_Z17count_edge_pixelsPKhS0_Pjiid)
        /*0008*/ 	.word	0x0000000a


	//----- nvinfo : EIATTR_FRAME_SIZE
	.align		4
.L_1:
        /*000c*/ 	.byte	0x04, 0x11
        /*000e*/ 	.short	(.L_3 - .L_2)
	.align		4
.L_2:
        /*0010*/ 	.word	index@(_Z17count_edge_pixelsPKhS0_Pjiid)
        /*0014*/ 	.word	0x00000000


	//----- nvinfo : EIATTR_MIN_STACK_SIZE
	.align		4
.L_3:
        /*0018*/ 	.byte	0x04, 0x12
        /*001a*/ 	.short	(.L_5 - .L_4)
	.align		4
.L_4:
        /*001c*/ 	.word	index@(_Z17count_edge_pixelsPKhS0_Pjiid)
        /*0020*/ 	.word	0x00000000
.L_5:


//--------------------- .nv.compat                --------------------------
	.section	.nv.compat,"",@"SHT_CUDA_COMPAT_INFO"
	.align	4
        /*0000*/ 	.byte	0x02, 0x09, 0x00, 0x00, 0x02, 0x02, 0x01, 0x00, 0x02, 0x05, 0x05, 0x00, 0x03, 0x07, 0x01, 0x01
        /*0010*/ 	.byte	0x02, 0x03, 0x00, 0x00, 0x02, 0x06, 0x01, 0x00, 0x04, 0x0b, 0x08, 0x00, 0x01, 0x00, 0x00, 0x00
        /*0020*/ 	.byte	0x00, 0x00, 0x00, 0x00


//--------------------- .nv.info._Z17count_edge_pixelsPKhS0_Pjiid --------------------------
	.section	.nv.info._Z17count_edge_pixelsPKhS0_Pjiid,"",@"SHT_CUDA_INFO"
	.sectionflags	@""
	.align	4


	//----- nvinfo : EIATTR_CUDA_API_VERSION
	.align		4
        /*0000*/ 	.byte	0x04, 0x37
        /*0002*/ 	.short	(.L_7 - .L_6)
.L_6:
        /*0004*/ 	.word	0x00000082


	//----- nvinfo : EIATTR_KPARAM_INFO
	.align		4
.L_7:
        /*0008*/ 	.byte	0x04, 0x17
        /*000a*/ 	.short	(.L_9 - .L_8)
.L_8:
        /*000c*/ 	.word	0x00000000
        /*0010*/ 	.short	0x0005
        /*0012*/ 	.short	0x0020
        /*0014*/ 	.byte	0x00, 0xf0, 0x21, 0x00


	//----- nvinfo : EIATTR_KPARAM_INFO
	.align		4
.L_9:
        /*0018*/ 	.byte	0x04, 0x17
        /*001a*/ 	.short	(.L_11 - .L_10)
.L_10:
        /*001c*/ 	.word	0x00000000
        /*0020*/ 	.short	0x0004
        /*0022*/ 	.short	0x001c
        /*0024*/ 	.byte	0x00, 0xf0, 0x11, 0x00


	//----- nvinfo : EIATTR_KPARAM_INFO
	.align		4
.L_11:
        /*0028*/ 	.byte	0x04, 0x17
        /*002a*/ 	.short	(.L_13 - .L_12)
.L_12:
        /*002c*/ 	.word	0x00000000
        /*0030*/ 	.short	0x0003
        /*0032*/ 	.short	0x0018
        /*0034*/ 	.byte	0x00, 0xf0, 0x11, 0x00


	//----- nvinfo : EIATTR_KPARAM_INFO
	.align		4
.L_13:
        /*0038*/ 	.byte	0x04, 0x17
        /*003a*/ 	.short	(.L_15 - .L_14)
.L_14:
        /*003c*/ 	.word	0x00000000
        /*0040*/ 	.short	0x0002
        /*0042*/ 	.short	0x0010
        /*0044*/ 	.byte	0x00, 0xf5, 0x21, 0x00


	//----- nvinfo : EIATTR_KPARAM_INFO
	.align		4
.L_15:
        /*0048*/ 	.byte	0x04, 0x17
        /*004a*/ 	.short	(.L_17 - .L_16)
.L_16:
        /*004c*/ 	.word	0x00000000
        /*0050*/ 	.short	0x0001
        /*0052*/ 	.short	0x0008
        /*0054*/ 	.byte	0x00, 0xf5, 0x21, 0x00


	//----- nvinfo : EIATTR_KPARAM_INFO
	.align		4
.L_17:
        /*0058*/ 	.byte	0x04, 0x17
        /*005a*/ 	.short	(.L_19 - .L_18)
.L_18:
        /*005c*/ 	.word	0x00000000
        /*0060*/ 	.short	0x0000
        /*0062*/ 	.short	0x0000
        /*0064*/ 	.byte	0x00, 0xf5, 0x21, 0x00


	//----- nvinfo : EIATTR_SPARSE_MMA_MASK
	.align		4
.L_19:
        /*0068*/ 	.byte	0x03, 0x50
        /*006a*/ 	.short	0x0000


	//----- nvinfo : EIATTR_MAXREG_COUNT
	.align		4
        /*006c*/ 	.byte	0x03, 0x1b
        /*006e*/ 	.short	0x00ff


	//----- nvinfo : EIATTR_MERCURY_ISA_VERSION
	.align		4
        /*0070*/ 	.byte	0x03, 0x5f
        /*0072*/ 	.short	0x0101


	//----- nvinfo : EIATTR_INT_WARP_WIDE_INSTR_OFFSETS
	.align		4
        /*0074*/ 	.byte	0x04, 0x31
        /*0076*/ 	.short	(.L_21 - .L_20)


	//   ....[0]....
.L_20:
        /*0078*/ 	.word	0x00000190


	//----- nvinfo : EIATTR_VRC_CTA_INIT_COUNT
	.align		4
.L_21:
        /*007c*/ 	.byte	0x02, 0x4a
	.zero		1
	.zero		1


	//----- nvinfo : EIATTR_EXIT_INSTR_OFFSETS
	.align		4
        /*0080*/ 	.byte	0x04, 0x1c
        /*0082*/ 	.short	(.L_23 - .L_22)


	//   ....[0]....
.L_22:
        /*0084*/ 	.word	0x00000080


	//   ....[1]....
        /*0088*/ 	.word	0x00000160


	//   ....[2]....
        /*008c*/ 	.word	0x000001e0


	//----- nvinfo : EIATTR_CBANK_PARAM_SIZE
	.align		4
.L_23:
        /*0090*/ 	.byte	0x03, 0x19
        /*0092*/ 	.short	0x0028


	//----- nvinfo : EIATTR_PARAM_CBANK
	.align		4
        /*0094*/ 	.byte	0x04, 0x0a
        /*0096*/ 	.short	(.L_25 - .L_24)
	.align		4
.L_24:
        /*0098*/ 	.word	index@(.nv.constant0._Z17count_edge_pixelsPKhS0_Pjiid)
        /*009c*/ 	.short	0x0380
        /*009e*/ 	.short	0x0028


	//----- nvinfo : EIATTR_SW_WAR
	.align		4
.L_25:
        /*00a0*/ 	.byte	0x04, 0x36
        /*00a2*/ 	.short	(.L_27 - .L_26)
.L_26:
        /*00a4*/ 	.word	0x00000008
.L_27:


//--------------------- .nv.callgraph             --------------------------
	.section	.nv.callgraph,"",@"SHT_CUDA_CALLGRAPH"
	.align	4
	.sectionentsize	8
	.align		4
        /*0000*/ 	.word	0x00000000
	.align		4
        /*0004*/ 	.word	0xffffffff
	.align		4
        /*0008*/ 	.word	0x00000000
	.align		4
        /*000c*/ 	.word	0xfffffffe
	.align		4
        /*0010*/ 	.word	0x00000000
	.align		4
        /*0014*/ 	.word	0xfffffffd
	.align		4
        /*0018*/ 	.word	0x00000000
	.align		4
        /*001c*/ 	.word	0xfffffffc


//--------------------- .text._Z17count_edge_pixelsPKhS0_Pjiid --------------------------
	.section	.text._Z17count_edge_pixelsPKhS0_Pjiid,"ax",@progbits
	.align	128
        .global         _Z17count_edge_pixelsPKhS0_Pjiid
        .type           _Z17count_edge_pixelsPKhS0_Pjiid,@function
        .size           _Z17count_edge_pixelsPKhS0_Pjiid,(.L_x_1 - _Z17count_edge_pixelsPKhS0_Pjiid)
        .other          _Z17count_edge_pixelsPKhS0_Pjiid,@"STO_CUDA_ENTRY STV_DEFAULT"
_Z17count_edge_pixelsPKhS0_Pjiid:
.text._Z17count_edge_pixelsPKhS0_Pjiid:
[----:B------:R-:W-:Y:S01]  /*0000*/  LDC R1, c[0x0][0x37c] ;  /* 0x0000df00ff017b82 */ /* 0x000fe20000000800 */
[----:B------:R-:W0:Y:S07]  /*0010*/  S2R R3, SR_TID.X ;  /* 0x0000000000037919 */ /* 0x000e2e0000002100 */
[----:B------:R-:W0:Y:S01]  /*0020*/  S2UR UR6, SR_CTAID.X ;  /* 0x00000000000679c3 */ /* 0x000e220000002500 */
[----:B------:R-:W1:Y:S07]  /*0030*/  LDCU.64 UR4, c[0x0][0x398] ;  /* 0x00007300ff0477ac */ /* 0x000e6e0008000a00 */
[----:B------:R-:W0:Y:S01]  /*0040*/  LDC R6, c[0x0][0x360] ;  /* 0x0000d800ff067b82 */ /* 0x000e220000000800 */
[----:B-1----:R-:W-:Y:S01]  /*0050*/  UIMAD UR4, UR5, UR4, URZ ;  /* 0x00000004050472a4 */ /* 0x002fe2000f8e02ff */
[----:B0-----:R-:W-:-:S05]  /*0060*/  IMAD R6, R6, UR6, R3 ;  /* 0x0000000606067c24 */ /* 0x001fca000f8e0203 */
[----:B------:R-:W-:-:S13]  /*0070*/  ISETP.GE.AND P0, PT, R6, UR4, PT ;  /* 0x0000000406007c0c */ /* 0x000fda000bf06270 */
[----:B------:R-:W-:Y:S05]  /*0080*/  @P0 EXIT ;  /* 0x000000000000094d */ /* 0x000fea0003800000 */
[----:B------:R-:W0:Y:S01]  /*0090*/  LDCU.128 UR8, c[0x0][0x380] ;  /* 0x00007000ff0877ac */ /* 0x000e220008000c00 */
[----:B------:R-:W-:Y:S01]  /*00a0*/  SHF.R.S32.HI R0, RZ, 0x1f, R6 ;  /* 0x0000001fff007819 */ /* 0x000fe20000011406 */
[----:B------:R-:W1:Y:S01]  /*00b0*/  LDCU.64 UR4, c[0x0][0x358] ;  /* 0x00006b00ff0477ac */ /* 0x000e620008000a00 */
[----:B------:R-:W2:Y:S01]  /*00c0*/  LDCU.64 UR6, c[0x0][0x3a0] ;  /* 0x00007400ff0677ac */ /* 0x000ea20008000a00 */
[C---:B0-----:R-:W-:Y:S02]  /*00d0*/  IADD3 R4, P0, PT, R6.reuse, UR8, RZ ;  /* 0x0000000806047c10 */ /* 0x041fe4000ff1e0ff */
[----:B------:R-:W-:Y:S02]  /*00e0*/  IADD3 R6, P1, PT, R6, UR10, RZ ;  /* 0x0000000a06067c10 */ /* 0x000fe4000ff3e0ff */
[C---:B------:R-:W-:Y:S02]  /*00f0*/  IADD3.X R5, PT, PT, R0.reuse, UR9, RZ, P0, !PT ;  /* 0x0000000900057c10 */ /* 0x040fe400087fe4ff */
[----:B------:R-:W-:-:S03]  /*0100*/  IADD3.X R7, PT, PT, R0, UR11, RZ, P1, !PT ;  /* 0x0000000b00077c10 */ /* 0x000fc60008ffe4ff */
[----:B-1----:R-:W3:Y:S04]  /*0110*/  LDG.E.U8 R4, desc[UR4][R4.64] ;  /* 0x0000000404047981 */ /* 0x002ee8000c1e1100 */
[----:B------:R-:W3:Y:S02]  /*0120*/  LDG.E.U8 R7, desc[UR4][R6.64] ;  /* 0x0000000406077981 */ /* 0x000ee4000c1e1100 */
[----:B---3--:R-:W-:-:S06]  /*0130*/  IMAD.IADD R2, R4, 0x1, R7 ;  /* 0x0000000104027824 */ /* 0x008fcc00078e0207 */
[----:B------:R-:W2:Y:S02]  /*0140*/  I2F.F64.U32 R2, R2 ;  /* 0x0000000200027312 */ /* 0x000ea40000201800 */
[----:B--2---:R-:W-:-:S14]  /*0150*/  DSETP.GT.AND P0, PT, R2, UR6, PT ;  /* 0x0000000602007e2a */ /* 0x004fdc000bf04000 */
[----:B------:R-:W-:Y:S05]  /*0160*/  @!P0 EXIT ;  /* 0x000000000000894d */ /* 0x000fea0003800000 */
[----:B------:R-:W0:Y:S01]  /*0170*/  S2R R0, SR_LANEID ;  /* 0x0000000000007919 */ /* 0x000e220000000000 */
[----:B------:R-:W1:Y:S01]  /*0180*/  LDC.64 R2, c[0x0][0x390] ;  /* 0x0000e400ff027b82 */ /* 0x000e620000000a00 */
[----:B------:R-:W-:Y:S02]  /*0190*/  VOTEU.ANY UR6, UPT, PT ;  /* 0x0000000000067886 */ /* 0x000fe400038e0100 */
[----:B------:R-:W-:Y:S02]  /*01a0*/  UFLO.U32 UR7, UR6 ;  /* 0x00000006000772bd */ /* 0x000fe400080e0000 */
[----:B------:R-:W1:Y:S04]  /*01b0*/  POPC R5, UR6 ;  /* 0x0000000600057d09 */ /* 0x000e680008000000 */
[----:B0-----:R-:W-:-:S13]  /*01c0*/  ISETP.EQ.U32.AND P0, PT, R0, UR7, PT ;  /* 0x0000000700007c0c */ /* 0x001fda000bf02070 */
[----:B-1----:R-:W-:Y:S01]  /*01d0*/  @P0 REDG.E.ADD.STRONG.GPU desc[UR4][R2.64], R5 ;  /* 0x000000050200098e */ /* 0x002fe2000c12e104 */
[----:B------:R-:W-:Y:S05]  /*01e0*/  EXIT ;  /* 0x000000000000794d */ /* 0x000fea0003800000 */
.L_x_0:
[----:B------:R-:W-:-:S00]  /*01f0*/  BRA `(.L_x_0) ;  /* 0xfffffffc00fc7947 */ /* 0x000fc0000383ffff */
[----:B------:R-:W-:-:S00]  /*0200*/  NOP ;  /* 0x0000000000007918 */ /* 0x000fc00000000000 */
[----:B------:R-:W-:-:S00]  /*0210*/  NOP ;  /* 0x0000000000007918 */ /* 0x000fc00000000000 */
[----:B------:R-:W-:-:S00]  /*0220*/  NOP ;  /* 0x0000000000007918 */ /* 0x000fc00000000000 */
[----:B------:R-:W-:-:S00]  /*0230*/  NOP ;  /* 0x0000000000007918 */ /* 0x000fc00000000000 */
[----:B------:R-:W-:-:S00]  /*0240*/  NOP ;  /* 0x0000000000007918 */ /* 0x000fc00000000000 */
[----:B------:R-:W-:-:S00]  /*0250*/  NOP ;  /* 0x0000000000007918 */ /* 0x000fc00000000000 */
[----:B------:R-:W-:-:S00]  /*0260*/  NOP ;  /* 0x0000000000007918 */ /* 0x000fc00000000000 */
[----:B------:R-:W-:-:S00]  /*0270*/  NOP ;  /* 0x0000000000007918 */ /* 0x000fc00000000000 */
.L_x_1:


//--------------------- .nv.shared.reserved.0     --------------------------
	.section	.nv.shared.reserved.0,"aw",@nobits
	.weak		__nv_reservedSMEM_offset_0_alias
	.size		__nv_reservedSMEM_offset_0_alias, 0, 64
	.other		__nv_reservedSMEM_offset_0_alias,@"STO_CUDA_RESERVED_SHARED STV_DEFAULT"
__nv_reservedSMEM_offset_0_alias:
	.zero		0
	.zero		64


//--------------------- .nv.constant0._Z17count_edge_pixelsPKhS0_Pjiid --------------------------
	.section	.nv.constant0._Z17count_edge_pixelsPKhS0_Pjiid,"a",@progbits
	.sectionflags	@""
	.align	4
.nv.constant0._Z17count_edge_pixelsPKhS0_Pjiid:
	.zero		936


//--------------------- SYMBOLS --------------------------

	.type		.nv.reservedSmem.offset0,@object
	.size		.nv.reservedSmem.offset0,0x4
